//
// Generated by NVIDIA NVVM Compiler
//
// Compiler Build ID: CL-36424714
// Cuda compilation tools, release 13.0, V13.0.88
// Based on NVVM 20.0.0
//

.version 9.0
.target sm_100
.address_size 64

	// .globl	_Z14RunGAIterationPfS_

.visible .entry _Z14RunGAIterationPfS_(
	.param .u64 .ptr .align 1 _Z14RunGAIterationPfS__param_0,
	.param .u64 .ptr .align 1 _Z14RunGAIterationPfS__param_1
)
{
	.reg .b32 	%r<3>;
	.reg .b32 	%f<45>;
	.reg .b64 	%rd<9>;

	ld.param.u64 	%rd1, [_Z14RunGAIterationPfS__param_0];
	ld.param.u64 	%rd2, [_Z14RunGAIterationPfS__param_1];
	cvta.to.global.u64 	%rd3, %rd1;
	mov.u32 	%r1, %tid.x;
	shl.b32 	%r2, %r1, 1;
	mul.wide.u32 	%rd4, %r2, 4;
	add.s64 	%rd5, %rd3, %rd4;
	ld.global.f32 	%f1, [%rd5+4];
	ld.global.f32 	%f2, [%rd5];
	fma.rn.f32 	%f3, %f1, 0fC1200000, %f2;
	mov.f32 	%f4, 0f44700000;
	sub.f32 	%f5, %f4, %f3;
	fma.rn.f32 	%f6, %f5, %f5, 0f00000000;
	fma.rn.f32 	%f7, %f1, 0fC1000000, %f2;
	mov.f32 	%f8, 0f44178000;
	sub.f32 	%f9, %f8, %f7;
	fma.rn.f32 	%f10, %f9, %f9, %f6;
	fma.rn.f32 	%f11, %f1, 0fC0C00000, %f2;
	mov.f32 	%f12, 0f43A60000;
	sub.f32 	%f13, %f12, %f11;
	fma.rn.f32 	%f14, %f13, %f13, %f10;
	fma.rn.f32 	%f15, %f1, 0fC0800000, %f2;
	mov.f32 	%f16, 0f430A0000;
	sub.f32 	%f17, %f16, %f15;
	fma.rn.f32 	%f18, %f17, %f17, %f14;
	add.f32 	%f19, %f1, %f1;
	sub.f32 	%f20, %f2, %f19;
	mov.f32 	%f21, 0f41C00000;
	sub.f32 	%f22, %f21, %f20;
	fma.rn.f32 	%f23, %f22, %f22, %f18;
	fma.rn.f32 	%f24, %f1, 0f00000000, %f2;
	mov.f32 	%f25, 0fC1200000;
	sub.f32 	%f26, %f25, %f24;
	fma.rn.f32 	%f27, %f26, %f26, %f23;
	fma.rn.f32 	%f28, %f1, 0f40000000, %f2;
	mov.f32 	%f29, 0f42100000;
	sub.f32 	%f30, %f29, %f28;
	fma.rn.f32 	%f31, %f30, %f30, %f27;
	fma.rn.f32 	%f32, %f1, 0f40800000, %f2;
	mov.f32 	%f33, 0f43220000;
	sub.f32 	%f34, %f33, %f32;
	fma.rn.f32 	%f35, %f34, %f34, %f31;
	fma.rn.f32 	%f36, %f1, 0f40C00000, %f2;
	mov.f32 	%f37, 0f43B80000;
	sub.f32 	%f38, %f37, %f36;
	fma.rn.f32 	%f39, %f38, %f38, %f35;
	fma.rn.f32 	%f40, %f1, 0f41000000, %f2;
	mov.f32 	%f41, 0f44238000;
	sub.f32 	%f42, %f41, %f40;
	fma.rn.f32 	%f43, %f42, %f42, %f39;
	cvta.to.global.u64 	%rd6, %rd2;
	div.rn.f32 	%f44, %f43, 0f41200000;
	mul.wide.u32 	%rd7, %r1, 4;
	add.s64 	%rd8, %rd6, %rd7;
	st.global.f32 	[%rd8], %f44;
	ret;

}


// ===== COMPILED SASS (sm_100) =====

	.target	sm_100

	.elftype	@"ET_EXEC"


//--------------------- .note.nv.tkinfo           --------------------------
	.section	.note.nv.tkinfo,"",@"SHT_NOTE"
	.sectionflags	@"SHF_NOTE_NV_TKINFO"
	.tkinfo
        /*0018*/ 	.word	0x00000002
        /*0030*/ 	.string	""
        /*0030*/ 	.string	"ptxas"
        /*0030*/ 	.string	"Cuda compilation tools, release 13.0, V13.0.88"
        /*0030*/ 	.string	"Build cuda_13.0.r13.0/compiler.36424714_0"
        /*0030*/ 	.string	"-arch sm_100 -m 64 "



//--------------------- .note.nv.cuinfo           --------------------------
	.section	.note.nv.cuinfo,"",@"SHT_NOTE"
	.sectionflags	@"SHF_NOTE_NV_CUINFO"
        /*0018*/ 	.short	0x0002
        /*001a*/ 	.short	0x0064
        /*001c*/ 	.short	0x0082
	.zero		2


//--------------------- .nv.info                  --------------------------
	.section	.nv.info,"",@"SHT_CUDA_INFO"
	.align	4


	//----- nvinfo : EIATTR_REGCOUNT
	.align		4
        /*0000*/ 	.byte	0x04, 0x2f
        /*0002*/ 	.short	(.L_1 - .L_0)
	.align		4
.L_0:
        /*0004*/ 	.word	index@(_Z14RunGAIterationPfS_)
        /*0008*/ 	.word	0x0000000e


	//----- nvinfo : EIATTR_FRAME_SIZE
	.align		4
.L_1:
        /*000c*/ 	.byte	0x04, 0x11
        /*000e*/ 	.short	(.L_3 - .L_2)
	.align		4
.L_2:
        /*0010*/ 	.word	index@($__internal_0_$__cuda_sm3x_div_rn_noftz_f32_slowpath)
        /*0014*/ 	.word	0x00000000


	//----- nvinfo : EIATTR_FRAME_SIZE
	.align		4
.L_3:
        /*0018*/ 	.byte	0x04, 0x11
        /*001a*/ 	.short	(.L_5 - .L_4)
	.align		4
.L_4:
        /*001c*/ 	.word	index@(_Z14RunGAIterationPfS_)
        /*0020*/ 	.word	0x00000000


	//----- nvinfo : EIATTR_MIN_STACK_SIZE
	.align		4
.L_5:
        /*0024*/ 	.byte	0x04, 0x12
        /*0026*/ 	.short	(.L_7 - .L_6)
	.align		4
.L_6:
        /*0028*/ 	.word	index@(_Z14RunGAIterationPfS_)
        /*002c*/ 	.word	0x00000000
.L_7:


//--------------------- .nv.compat                --------------------------
	.section	.nv.compat,"",@"SHT_CUDA_COMPAT_INFO"
	.align	4
        /*0000*/ 	.byte	0x02, 0x09, 0x00, 0x00, 0x02, 0x02, 0x01, 0x00, 0x02, 0x05, 0x05, 0x00, 0x03, 0x07, 0x01, 0x01
        /*0010*/ 	.byte	0x02, 0x03, 0x00, 0x00, 0x02, 0x06, 0x01, 0x00, 0x04, 0x0b, 0x08, 0x00, 0x01, 0x00, 0x00, 0x00
        /*0020*/ 	.byte	0x00, 0x00, 0x00, 0x00


//--------------------- .nv.info._Z14RunGAIterationPfS_ --------------------------
	.section	.nv.info._Z14RunGAIterationPfS_,"",@"SHT_CUDA_INFO"
	.sectionflags	@""
	.align	4


	//----- nvinfo : EIATTR_CUDA_API_VERSION
	.align		4
        /*0000*/ 	.byte	0x04, 0x37
        /*0002*/ 	.short	(.L_9 - .L_8)
.L_8:
        /*0004*/ 	.word	0x00000082


	//----- nvinfo : EIATTR_KPARAM_INFO
	.align		4
.L_9:
        /*0008*/ 	.byte	0x04, 0x17
        /*000a*/ 	.short	(.L_11 - .L_10)
.L_10:
        /*000c*/ 	.word	0x00000000
        /*0010*/ 	.short	0x0001
        /*0012*/ 	.short	0x0008
        /*0014*/ 	.byte	0x00, 0xf5, 0x21, 0x00


	//----- nvinfo : EIATTR_KPARAM_INFO
	.align		4
.L_11:
        /*0018*/ 	.byte	0x04, 0x17
        /*001a*/ 	.short	(.L_13 - .L_12)
.L_12:
        /*001c*/ 	.word	0x00000000
        /*0020*/ 	.short	0x0000
        /*0022*/ 	.short	0x0000
        /*0024*/ 	.byte	0x00, 0xf5, 0x21, 0x00


	//----- nvinfo : EIATTR_SPARSE_MMA_MASK
	.align		4
.L_13:
        /*0028*/ 	.byte	0x03, 0x50
        /*002a*/ 	.short	0x0000


	//----- nvinfo : EIATTR_MAXREG_COUNT
	.align		4
        /*002c*/ 	.byte	0x03, 0x1b
        /*002e*/ 	.short	0x00ff


	//----- nvinfo : EIATTR_MERCURY_ISA_VERSION
	.align		4
        /*0030*/ 	.byte	0x03, 0x5f
        /*0032*/ 	.short	0x0101


	//----- nvinfo : EIATTR_VRC_CTA_INIT_COUNT
	.align		4
        /*0034*/ 	.byte	0x02, 0x4a
	.zero		1
	.zero		1


	//----- nvinfo : EIATTR_EXIT_INSTR_OFFSETS
	.align		4
        /*0038*/ 	.byte	0x04, 0x1c
        /*003a*/ 	.short	(.L_15 - .L_14)


	//   ....[0]....
.L_14:
        /*003c*/ 	.word	0x00000370


	//----- nvinfo : EIATTR_CRS_STACK_SIZE
	.align		4
.L_15:
        /*0040*/ 	.byte	0x04, 0x1e
        /*0042*/ 	.short	(.L_17 - .L_16)
.L_16:
        /*0044*/ 	.word	0x00000000


	//----- nvinfo : EIATTR_CBANK_PARAM_SIZE
	.align		4
.L_17:
        /*0048*/ 	.byte	0x03, 0x19
        /*004a*/ 	.short	0x0010


	//----- nvinfo : EIATTR_PARAM_CBANK
	.align		4
        /*004c*/ 	.byte	0x04, 0x0a
        /*004e*/ 	.short	(.L_19 - .L_18)
	.align		4
.L_18:
        /*0050*/ 	.word	index@(.nv.constant0._Z14RunGAIterationPfS_)
        /*0054*/ 	.short	0x0380
        /*0056*/ 	.short	0x0010


	//----- nvinfo : EIATTR_SW_WAR
	.align		4
.L_19:
        /*0058*/ 	.byte	0x04, 0x36
        /*005a*/ 	.short	(.L_21 - .L_20)
.L_20:
        /*005c*/ 	.word	0x00000008
.L_21:


//--------------------- .nv.callgraph             --------------------------
	.section	.nv.callgraph,"",@"SHT_CUDA_CALLGRAPH"
	.align	4
	.sectionentsize	8
	.align		4
        /*0000*/ 	.word	0x00000000
	.align		4
        /*0004*/ 	.word	0xffffffff
	.align		4
        /*0008*/ 	.word	0x00000000
	.align		4
        /*000c*/ 	.word	0xfffffffe
	.align		4
        /*0010*/ 	.word	0x00000000
	.align		4
        /*0014*/ 	.word	0xfffffffd
	.align		4
        /*0018*/ 	.word	0x00000000
	.align		4
        /*001c*/ 	.word	0xfffffffc


//--------------------- .text._Z14RunGAIterationPfS_ --------------------------
	.section	.text._Z14RunGAIterationPfS_,"ax",@progbits
	.align	128
        .global         _Z14RunGAIterationPfS_
        .type           _Z14RunGAIterationPfS_,@function
        .size           _Z14RunGAIterationPfS_,(.L_x_15 - _Z14RunGAIterationPfS_)
        .other          _Z14RunGAIterationPfS_,@"STO_CUDA_ENTRY STV_DEFAULT"
_Z14RunGAIterationPfS_:
.text._Z14RunGAIterationPfS_:
[----:B------:R-:W-:Y:S01]  /*0000*/  LDC R1, c[0x0][0x37c] ;  /* 0x0000df00ff017b82 */ /* 0x000fe20000000800 */
[----:B------:R-:W0:Y:S07]  /*0010*/  S2R R3, SR_TID.X ;  /* 0x0000000000037919 */ /* 0x000e2e0000002100 */
[----:B------:R-:W1:Y:S01]  /*0020*/  LDC.64 R6, c[0x0][0x380] ;  /* 0x0000e000ff067b82 */ /* 0x000e620000000a00 */
[----:B------:R-:W2:Y:S01]  /*0030*/  LDCU.64 UR6, c[0x0][0x358] ;  /* 0x00006b00ff0677ac */ /* 0x000ea20008000a00 */
[----:B0-----:R-:W-:-:S05]  /*0040*/  SHF.L.U32 R5, R3, 0x1, RZ ;  /* 0x0000000103057819 */ /* 0x001fca00000006ff */
[----:B-1----:R-:W-:-:S05]  /*0050*/  IMAD.WIDE.U32 R6, R5, 0x4, R6 ;  /* 0x0000000405067825 */ /* 0x002fca00078e0006 */
[----:B--2---:R-:W2:Y:S04]  /*0060*/  LDG.E R5, desc[UR6][R6.64+0x4] ;  /* 0x0000040606057981 */ /* 0x004ea8000c1e1900 */
[----:B------:R-:W3:Y:S01]  /*0070*/  LDG.E R0, desc[UR6][R6.64] ;  /* 0x0000000606007981 */ /* 0x000ee2000c1e1900 */
[----:B------:R-:W-:Y:S01]  /*0080*/  BSSY.RECONVERGENT B1, `(.L_x_0) ;  /* 0x000002b000017945 */ /* 0x000fe20003800200 */
[C---:B--2---:R-:W-:Y:S01]  /*0090*/  FADD R11, R5.reuse, R5 ;  /* 0x00000005050b7221 */ /* 0x044fe20000000000 */
[C-C-:B---3--:R-:W-:Y:S01]  /*00a0*/  FFMA R2, R5.reuse, -10, R0.reuse ;  /* 0xc120000005027823 */ /* 0x148fe20000000000 */
[C-C-:B------:R-:W-:Y:S01]  /*00b0*/  FFMA R4, R5.reuse, -8, R0.reuse ;  /* 0xc100000005047823 */ /* 0x140fe20000000000 */
[C-C-:B------:R-:W-:Y:S01]  /*00c0*/  FFMA R8, R5.reuse, -4, R0.reuse ;  /* 0xc080000005087823 */ /* 0x140fe20000000000 */
[----:B------:R-:W-:Y:S01]  /*00d0*/  FADD R11, R0, -R11 ;  /* 0x8000000b000b7221 */ /* 0x000fe20000000000 */
[----:B------:R-:W-:Y:S01]  /*00e0*/  FADD R2, -R2, 960 ;  /* 0x4470000002027421 */ /* 0x000fe20000000100 */
[----:B------:R-:W-:Y:S01]  /*00f0*/  FADD R9, -R4, 606 ;  /* 0x4417800004097421 */ /* 0x000fe20000000100 */
[--C-:B------:R-:W-:Y:S01]  /*0100*/  FFMA R4, R5, -6, R0.reuse ;  /* 0xc0c0000005047823 */ /* 0x100fe20000000000 */
[----:B------:R-:W-:Y:S01]  /*0110*/  FADD R7, -R8, 138 ;  /* 0x430a000008077421 */ /* 0x000fe20000000100 */
[----:B------:R-:W-:Y:S01]  /*0120*/  FFMA R2, R2, R2, RZ ;  /* 0x0000000202027223 */ /* 0x000fe200000000ff */
[----:B------:R-:W-:Y:S01]  /*0130*/  FADD R11, -R11, 24 ;  /* 0x41c000000b0b7421 */ /* 0x000fe20000000100 */
[----:B------:R-:W-:-:S02]  /*0140*/  FFMA R6, R5, 2, R0 ;  /* 0x4000000005067823 */ /* 0x000fc40000000000 */
[----:B------:R-:W-:Y:S01]  /*0150*/  FFMA R2, R9, R9, R2 ;  /* 0x0000000909027223 */ /* 0x000fe20000000002 */
[----:B------:R-:W-:Y:S01]  /*0160*/  FADD R9, -R4, 332 ;  /* 0x43a6000004097421 */ /* 0x000fe20000000100 */
[----:B------:R-:W-:-:S03]  /*0170*/  FFMA R4, RZ, R5, R0 ;  /* 0x00000005ff047223 */ /* 0x000fc60000000000 */
[----:B------:R-:W-:Y:S01]  /*0180*/  FFMA R2, R9, R9, R2 ;  /* 0x0000000909027223 */ /* 0x000fe20000000002 */
[----:B------:R-:W-:Y:S01]  /*0190*/  FADD R9, -R6, 36 ;  /* 0x4210000006097421 */ /* 0x000fe20000000100 */
[----:B------:R-:W-:Y:S02]  /*01a0*/  FFMA R6, R5, 8, R0 ;  /* 0x4100000005067823 */ /* 0x000fe40000000000 */
[----:B------:R-:W-:Y:S01]  /*01b0*/  FFMA R2, R7, R7, R2 ;  /* 0x0000000707027223 */ /* 0x000fe20000000002 */
[----:B------:R-:W-:Y:S01]  /*01c0*/  FADD R7, -R4, -10 ;  /* 0xc120000004077421 */ /* 0x000fe20000000100 */
[----:B------:R-:W-:Y:S02]  /*01d0*/  FFMA R4, R5, 4, R0 ;  /* 0x4080000005047823 */ /* 0x000fe40000000000 */
[----:B------:R-:W-:-:S04]  /*01e0*/  FFMA R2, R11, R11, R2 ;  /* 0x0000000b0b027223 */ /* 0x000fc80000000002 */
[----:B------:R-:W-:Y:S01]  /*01f0*/  FFMA R2, R7, R7, R2 ;  /* 0x0000000707027223 */ /* 0x000fe20000000002 */
[----:B------:R-:W-:Y:S01]  /*0200*/  FADD R7, -R4, 162 ;  /* 0x4322000004077421 */ /* 0x000fe20000000100 */
[----:B------:R-:W-:Y:S02]  /*0210*/  FFMA R4, R5, 6, R0 ;  /* 0x40c0000005047823 */ /* 0x000fe40000000000 */
[----:B------:R-:W-:Y:S02]  /*0220*/  FFMA R2, R9, R9, R2 ;  /* 0x0000000909027223 */ /* 0x000fe40000000002 */
[----:B------:R-:W-:Y:S01]  /*0230*/  FADD R5, -R4, 368 ;  /* 0x43b8000004057421 */ /* 0x000fe20000000100 */
[----:B------:R-:W-:Y:S01]  /*0240*/  MOV R4, 0x41200000 ;  /* 0x4120000000047802 */ /* 0x000fe20000000f00 */
[----:B------:R-:W-:Y:S01]  /*0250*/  FFMA R2, R7, R7, R2 ;  /* 0x0000000707027223 */ /* 0x000fe20000000002 */
[----:B------:R-:W-:-:S03]  /*0260*/  HFMA2 R7, -RZ, RZ, 1.44921875, -19.203125 ;  /* 0x3dcccccdff077431 */ /* 0x000fc600000001ff */
[----:B------:R-:W-:Y:S01]  /*0270*/  FFMA R0, R5, R5, R2 ;  /* 0x0000000505007223 */ /* 0x000fe20000000002 */
[----:B------:R-:W-:-:S04]  /*0280*/  FADD R5, -R6, 654 ;  /* 0x4423800006057421 */ /* 0x000fc80000000100 */
[----:B------:R-:W-:Y:S01]  /*0290*/  FFMA R0, R5, R5, R0 ;  /* 0x0000000505007223 */ /* 0x000fe20000000000 */
[----:B------:R-:W-:-:S03]  /*02a0*/  FFMA R2, R7, -R4, 1 ;  /* 0x3f80000007027423 */ /* 0x000fc60000000804 */
[----:B------:R-:W0:Y:S01]  /*02b0*/  FCHK P0, R0, 10 ;  /* 0x4120000000007902 */ /* 0x000e220000000000 */
[----:B------:R-:W-:-:S04]  /*02c0*/  FFMA R5, R2, R7, 0.10000000149011611938 ;  /* 0x3dcccccd02057423 */ /* 0x000fc80000000007 */
[----:B------:R-:W-:-:S04]  /*02d0*/  FFMA R2, R0, R5, RZ ;  /* 0x0000000500027223 */ /* 0x000fc800000000ff */
[----:B------:R-:W-:-:S04]  /*02e0*/  FFMA R4, R2, -10, R0 ;  /* 0xc120000002047823 */ /* 0x000fc80000000000 */
[----:B------:R-:W-:Y:S01]  /*02f0*/  FFMA R7, R5, R4, R2 ;  /* 0x0000000405077223 */ /* 0x000fe20000000002 */
[----:B0-----:R-:W-:Y:S06]  /*0300*/  @!P0 BRA `(.L_x_1) ;  /* 0x0000000000088947 */ /* 0x001fec0003800000 */
[----:B------:R-:W-:-:S07]  /*0310*/  MOV R2, 0x330 ;  /* 0x0000033000027802 */ /* 0x000fce0000000f00 */
[----:B------:R-:W-:Y:S05]  /*0320*/  CALL.REL.NOINC `($__internal_0_$__cuda_sm3x_div_rn_noftz_f32_slowpath) ;  /* 0x0000000000147944 */ /* 0x000fea0003c00000 */
.L_x_1:
[----:B------:R-:W-:Y:S05]  /*0330*/  BSYNC.RECONVERGENT B1 ;  /* 0x0000000000017941 */ /* 0x000fea0003800200 */
.L_x_0:
[----:B------:R-:W0:Y:S02]  /*0340*/  LDC.64 R4, c[0x0][0x388] ;  /* 0x0000e200ff047b82 */ /* 0x000e240000000a00 */
[----:B0-----:R-:W-:-:S05]  /*0350*/  IMAD.WIDE.U32 R2, R3, 0x4, R4 ;  /* 0x0000000403027825 */ /* 0x001fca00078e0004 */
[----:B------:R-:W-:Y:S01]  /*0360*/  STG.E desc[UR6][R2.64], R7 ;  /* 0x0000000702007986 */ /* 0x000fe2000c101906 */
[----:B------:R-:W-:Y:S05]  /*0370*/  EXIT ;  /* 0x000000000000794d */ /* 0x000fea0003800000 */
        .weak           $__internal_0_$__cuda_sm3x_div_rn_noftz_f32_slowpath
        .type           $__internal_0_$__cuda_sm3x_div_rn_noftz_f32_slowpath,@function
        .size           $__internal_0_$__cuda_sm3x_div_rn_noftz_f32_slowpath,(.L_x_15 - $__internal_0_$__cuda_sm3x_div_rn_noftz_f32_slowpath)
$__internal_0_$__cuda_sm3x_div_rn_noftz_f32_slowpath:
[----:B------:R-:W-:Y:S01]  /*0380*/  SHF.R.U32.HI R4, RZ, 0x17, R0 ;  /* 0x00000017ff047819 */ /* 0x000fe20000011600 */
[----:B------:R-:W-:Y:S04]  /*0390*/  BSSY.RECONVERGENT B0, `(.L_x_2) ;  /* 0x000005c000007945 */ /* 0x000fe80003800200 */
[----:B------:R-:W-:Y:S01]  /*03a0*/  BSSY.RELIABLE B2, `(.L_x_3) ;  /* 0x000001a000027945 */ /* 0x000fe20003800100 */
[----:B------:R-:W-:Y:S02]  /*03b0*/  MOV R5, R0 ;  /* 0x0000000000057202 */ /* 0x000fe40000000f00 */
[----:B------:R-:W-:-:S04]  /*03c0*/  LOP3.LUT R4, R4, 0xff, RZ, 0xc0, !PT ;  /* 0x000000ff04047812 */ /* 0x000fc800078ec0ff */
[----:B------:R-:W-:-:S04]  /*03d0*/  IADD3 R7, PT, PT, R4, -0x1, RZ ;  /* 0xffffffff04077810 */ /* 0x000fc80007ffe0ff */
[----:B------:R-:W-:-:S13]  /*03e0*/  ISETP.GT.U32.OR P0, PT, R7, 0xfd, !PT ;  /* 0x000000fd0700780c */ /* 0x000fda0007f04470 */
[----:B------:R-:W-:Y:S01]  /*03f0*/  @!P0 IMAD.MOV.U32 R6, RZ, RZ, RZ ;  /* 0x000000ffff068224 */ /* 0x000fe200078e00ff */
[----:B------:R-:W-:Y:S06]  /*0400*/  @!P0 BRA `(.L_x_4) ;  /* 0x00000000004c8947 */ /* 0x000fec0003800000 */
[----:B------:R-:W-:-:S13]  /*0410*/  FSETP.GTU.FTZ.AND P0, PT, |R0|, +INF , PT ;  /* 0x7f8000000000780b */ /* 0x000fda0003f1c200 */
[----:B------:R-:W-:Y:S05]  /*0420*/  @P0 BREAK.RELIABLE B2 ;  /* 0x0000000000020942 */ /* 0x000fea0003800100 */
[----:B------:R-:W-:Y:S05]  /*0430*/  @P0 BRA `(.L_x_5) ;  /* 0x0000000400400947 */ /* 0x000fea0003800000 */
[----:B------:R-:W-:-:S05]  /*0440*/  HFMA2 R6, -RZ, RZ, 2.5625, 0 ;  /* 0x41200000ff067431 */ /* 0x000fca00000001ff */
[----:B------:R-:W-:-:S13]  /*0450*/  LOP3.LUT P0, RZ, R6, 0x7fffffff, R5, 0xc8, !PT ;  /* 0x7fffffff06ff7812 */ /* 0x000fda000780c805 */
[----:B------:R-:W-:Y:S05]  /*0460*/  @!P0 BREAK.RELIABLE B2 ;  /* 0x0000000000028942 */ /* 0x000fea0003800100 */
[----:B------:R-:W-:Y:S05]  /*0470*/  @!P0 BRA `(.L_x_6) ;  /* 0x0000000400288947 */ /* 0x000fea0003800000 */
[----:B------:R-:W-:-:S13]  /*0480*/  LOP3.LUT P0, RZ, R5, 0x7fffffff, RZ, 0xc0, !PT ;  /* 0x7fffffff05ff7812 */ /* 0x000fda000780c0ff */
[----:B------:R-:W-:Y:S05]  /*0490*/  @!P0 BREAK.RELIABLE B2 ;  /* 0x0000000000028942 */ /* 0x000fea0003800100 */
[----:B------:R-:W-:Y:S05]  /*04a0*/  @!P0 BRA `(.L_x_7) ;  /* 0x0000000400148947 */ /* 0x000fea0003800000 */
[----:B------:R-:W-:Y:S02]  /*04b0*/  FSETP.NEU.FTZ.AND P0, PT, |R0|, +INF , PT ;  /* 0x7f8000000000780b */ /* 0x000fe40003f1d200 */
[----:B------:R-:W-:-:S04]  /*04c0*/  LOP3.LUT P1, RZ, R6, 0x7fffffff, RZ, 0xc0, !PT ;  /* 0x7fffffff06ff7812 */ /* 0x000fc8000782c0ff */
[----:B------:R-:W-:-:S13]  /*04d0*/  PLOP3.LUT P0, PT, P0, P1, PT, 0x2f, 0xf2 ;  /* 0x0000000000f2781c */ /* 0x000fda0000702577 */
[----:B------:R-:W-:Y:S05]  /*04e0*/  @P0 BREAK.RELIABLE B2 ;  /* 0x0000000000020942 */ /* 0x000fea0003800100 */
[----:B------:R-:W-:Y:S05]  /*04f0*/  @P0 BRA `(.L_x_8) ;  /* 0x0000000000f40947 */ /* 0x000fea0003800000 */
[----:B------:R-:W-:-:S13]  /*0500*/  ISETP.GE.AND P0, PT, R7, RZ, PT ;  /* 0x000000ff0700720c */ /* 0x000fda0003f06270 */
[----:B------:R-:W-:Y:S01]  /*0510*/  @P0 MOV R6, RZ ;  /* 0x000000ff00060202 */ /* 0x000fe20000000f00 */
[----:B------:R-:W-:Y:S01]  /*0520*/  @!P0 FFMA R5, R0, 1.84467440737095516160e+19, RZ ;  /* 0x5f80000000058823 */ /* 0x000fe200000000ff */
[----:B------:R-:W-:-:S07]  /*0530*/  @!P0 MOV R6, 0xffffffc0 ;  /* 0xffffffc000068802 */ /* 0x000fce0000000f00 */
.L_x_4:
[----:B------:R-:W-:Y:S05]  /*0540*/  BSYNC.RELIABLE B2 ;  /* 0x0000000000027941 */ /* 0x000fea0003800100 */
.L_x_3:
[----:B------:R-:W-:Y:S01]  /*0550*/  UMOV UR4, 0x41200000 ;  /* 0x4120000000047882 */ /* 0x000fe20000000000 */
[----:B------:R-:W-:Y:S01]  /*0560*/  VIADD R4, R4, 0xffffff81 ;  /* 0xffffff8104047836 */ /* 0x000fe20000000000 */
[----:B------:R-:W-:Y:S01]  /*0570*/  UIADD3 UR4, UPT, UPT, UR4, -0x1800000, URZ ;  /* 0xfe80000004047890 */ /* 0x000fe2000fffe0ff */
[----:B------:R-:W-:Y:S02]  /*0580*/  BSSY.RECONVERGENT B2, `(.L_x_9) ;  /* 0x0000033000027945 */ /* 0x000fe40003800200 */
[----:B------:R-:W-:Y:S01]  /*0590*/  IMAD R0, R4, -0x800000, R5 ;  /* 0xff80000004007824 */ /* 0x000fe200078e0205 */
[----:B------:R-:W-:Y:S02]  /*05a0*/  IADD3 R6, PT, PT, R6, -0x3, R4 ;  /* 0xfffffffd06067810 */ /* 0x000fe40007ffe004 */
[----:B------:R-:W-:-:S03]  /*05b0*/  FADD.FTZ R9, -RZ, -UR4 ;  /* 0x80000004ff097e21 */ /* 0x000fc60008010100 */
[----:B------:R-:W0:Y:S02]  /*05c0*/  MUFU.RCP R7, UR4 ;  /* 0x0000000400077d08 */ /* 0x000e240008001000 */
[----:B0-----:R-:W-:-:S04]  /*05d0*/  FFMA R8, R7, R9, 1 ;  /* 0x3f80000007087423 */ /* 0x001fc80000000009 */
[----:B------:R-:W-:-:S04]  /*05e0*/  FFMA R7, R7, R8, R7 ;  /* 0x0000000807077223 */ /* 0x000fc80000000007 */
[----:B------:R-:W-:-:S04]  /*05f0*/  FFMA R8, R0, R7, RZ ;  /* 0x0000000700087223 */ /* 0x000fc800000000ff */
[----:B------:R-:W-:-:S04]  /*0600*/  FFMA R5, R9, R8, R0 ;  /* 0x0000000809057223 */ /* 0x000fc80000000000 */
[----:B------:R-:W-:-:S04]  /*0610*/  FFMA R8, R7, R5, R8 ;  /* 0x0000000507087223 */ /* 0x000fc80000000008 */
[----:B------:R-:W-:-:S04]  /*0620*/  FFMA R9, R9, R8, R0 ;  /* 0x0000000809097223 */ /* 0x000fc80000000000 */
[----:B------:R-:W-:-:S05]  /*0630*/  FFMA R5, R7, R9, R8 ;  /* 0x0000000907057223 */ /* 0x000fca0000000008 */
[----:B------:R-:W-:-:S04]  /*0640*/  SHF.R.U32.HI R0, RZ, 0x17, R5 ;  /* 0x00000017ff007819 */ /* 0x000fc80000011605 */
[----:B------:R-:W-:-:S04]  /*0650*/  LOP3.LUT R0, R0, 0xff, RZ, 0xc0, !PT ;  /* 0x000000ff00007812 */ /* 0x000fc800078ec0ff */
[----:B------:R-:W-:-:S04]  /*0660*/  IADD3 R10, PT, PT, R0, R6, RZ ;  /* 0x00000006000a7210 */ /* 0x000fc80007ffe0ff */
[----:B------:R-:W-:-:S04]  /*0670*/  IADD3 R0, PT, PT, R10, -0x1, RZ ;  /* 0xffffffff0a007810 */ /* 0x000fc80007ffe0ff */
[----:B------:R-:W-:-:S13]  /*0680*/  ISETP.GE.U32.AND P0, PT, R0, 0xfe, PT ;  /* 0x000000fe0000780c */ /* 0x000fda0003f06070 */
[----:B------:R-:W-:Y:S05]  /*0690*/  @!P0 BRA `(.L_x_10) ;  /* 0x0000000000808947 */ /* 0x000fea0003800000 */
[----:B------:R-:W-:-:S13]  /*06a0*/  ISETP.GT.AND P0, PT, R10, 0xfe, PT ;  /* 0x000000fe0a00780c */ /* 0x000fda0003f04270 */
[----:B------:R-:W-:Y:S05]  /*06b0*/  @P0 BRA `(.L_x_11) ;  /* 0x00000000006c0947 */ /* 0x000fea0003800000 */
[----:B------:R-:W-:-:S13]  /*06c0*/  ISETP.GE.AND P0, PT, R10, 0x1, PT ;  /* 0x000000010a00780c */ /* 0x000fda0003f06270 */
[----:B------:R-:W-:Y:S05]  /*06d0*/  @P0 BRA `(.L_x_12) ;  /* 0x0000000000740947 */ /* 0x000fea0003800000 */
[----:B------:R-:W-:Y:S02]  /*06e0*/  ISETP.GE.AND P0, PT, R10, -0x18, PT ;  /* 0xffffffe80a00780c */ /* 0x000fe40003f06270 */
[----:B------:R-:W-:-:S11]  /*06f0*/  LOP3.LUT R5, R5, 0x80000000, RZ, 0xc0, !PT ;  /* 0x8000000005057812 */ /* 0x000fd600078ec0ff */
[----:B------:R-:W-:Y:S05]  /*0700*/  @!P0 BRA `(.L_x_12) ;  /* 0x0000000000688947 */ /* 0x000fea0003800000 */
[CCC-:B------:R-:W-:Y:S01]  /*0710*/  FFMA.RZ R0, R7.reuse, R9.reuse, R8.reuse ;  /* 0x0000000907007223 */ /* 0x1c0fe2000000c008 */
[C---:B------:R-:W-:Y:S02]  /*0720*/  ISETP.NE.AND P2, PT, R10.reuse, RZ, PT ;  /* 0x000000ff0a00720c */ /* 0x040fe40003f45270 */
[----:B------:R-:W-:Y:S02]  /*0730*/  ISETP.NE.AND P1, PT, R10, RZ, PT ;  /* 0x000000ff0a00720c */ /* 0x000fe40003f25270 */
[----:B------:R-:W-:Y:S01]  /*0740*/  LOP3.LUT R4, R0, 0x7fffff, RZ, 0xc0, !PT ;  /* 0x007fffff00047812 */ /* 0x000fe200078ec0ff */
[CCC-:B------:R-:W-:Y:S01]  /*0750*/  FFMA.RP R0, R7.reuse, R9.reuse, R8.reuse ;  /* 0x0000000907007223 */ /* 0x1c0fe20000008008 */
[----:B------:R-:W-:Y:S01]  /*0760*/  FFMA.RM R7, R7, R9, R8 ;  /* 0x0000000907077223 */ /* 0x000fe20000004008 */
[----:B------:R-:W-:Y:S02]  /*0770*/  IADD3 R9, PT, PT, R10, 0x20, RZ ;  /* 0x000000200a097810 */ /* 0x000fe40007ffe0ff */
[----:B------:R-:W-:-:S02]  /*0780*/  LOP3.LUT R4, R4, 0x800000, RZ, 0xfc, !PT ;  /* 0x0080000004047812 */ /* 0x000fc400078efcff */
[----:B------:R-:W-:Y:S02]  /*0790*/  IADD3 R6, PT, PT, -R10, RZ, RZ ;  /* 0x000000ff0a067210 */ /* 0x000fe40007ffe1ff */
[----:B------:R-:W-:Y:S02]  /*07a0*/  SHF.L.U32 R9, R4, R9, RZ ;  /* 0x0000000904097219 */ /* 0x000fe400000006ff */
[----:B------:R-:W-:Y:S02]  /*07b0*/  FSETP.NEU.FTZ.AND P0, PT, R0, R7, PT ;  /* 0x000000070000720b */ /* 0x000fe40003f1d000 */
[----:B------:R-:W-:Y:S02]  /*07c0*/  SEL R7, R6, RZ, P2 ;  /* 0x000000ff06077207 */ /* 0x000fe40001000000 */
[----:B------:R-:W-:Y:S02]  /*07d0*/  ISETP.NE.AND P1, PT, R9, RZ, P1 ;  /* 0x000000ff0900720c */ /* 0x000fe40000f25270 */
[----:B------:R-:W-:-:S02]  /*07e0*/  SHF.R.U32.HI R7, RZ, R7, R4 ;  /* 0x00000007ff077219 */ /* 0x000fc40000011604 */
[----:B------:R-:W-:Y:S02]  /*07f0*/  PLOP3.LUT P0, PT, P0, P1, PT, 0xf8, 0x8f ;  /* 0x00000000008f781c */ /* 0x000fe40000703f70 */
[----:B------:R-:W-:Y:S02]  /*0800*/  SHF.R.U32.HI R9, RZ, 0x1, R7 ;  /* 0x00000001ff097819 */ /* 0x000fe40000011607 */
[----:B------:R-:W-:-:S04]  /*0810*/  SEL R0, RZ, 0x1, !P0 ;  /* 0x00000001ff007807 */ /* 0x000fc80004000000 */
[----:B------:R-:W-:-:S04]  /*0820*/  LOP3.LUT R0, R0, 0x1, R9, 0xf8, !PT ;  /* 0x0000000100007812 */ /* 0x000fc800078ef809 */
[----:B------:R-:W-:-:S05]  /*0830*/  LOP3.LUT R0, R0, R7, RZ, 0xc0, !PT ;  /* 0x0000000700007212 */ /* 0x000fca00078ec0ff */
[----:B------:R-:W-:-:S05]  /*0840*/  IMAD.IADD R0, R9, 0x1, R0 ;  /* 0x0000000109007824 */ /* 0x000fca00078e0200 */
[----:B------:R-:W-:Y:S01]  /*0850*/  LOP3.LUT R5, R0, R5, RZ, 0xfc, !PT ;  /* 0x0000000500057212 */ /* 0x000fe200078efcff */
[----:B------:R-:W-:Y:S06]  /*0860*/  BRA `(.L_x_12) ;  /* 0x0000000000107947 */ /* 0x000fec0003800000 */
.L_x_11:
[----:B------:R-:W-:-:S04]  /*0870*/  LOP3.LUT R5, R5, 0x80000000, RZ, 0xc0, !PT ;  /* 0x8000000005057812 */ /* 0x000fc800078ec0ff */
[----:B------:R-:W-:Y:S01]  /*0880*/  LOP3.LUT R5, R5, 0x7f800000, RZ, 0xfc, !PT ;  /* 0x7f80000005057812 */ /* 0x000fe200078efcff */
[----:B------:R-:W-:Y:S06]  /*0890*/  BRA `(.L_x_12) ;  /* 0x0000000000047947 */ /* 0x000fec0003800000 */
.L_x_10:
[----:B------:R-:W-:-:S07]  /*08a0*/  LEA R5, R6, R5, 0x17 ;  /* 0x0000000506057211 */ /* 0x000fce00078eb8ff */
.L_x_12:
[----:B------:R-:W-:Y:S05]  /*08b0*/  BSYNC.RECONVERGENT B2 ;  /* 0x0000000000027941 */ /* 0x000fea0003800200 */
.L_x_9:
[----:B------:R-:W-:Y:S05]  /*08c0*/  BRA `(.L_x_13) ;  /* 0x0000000000207947 */ /* 0x000fea0003800000 */
.L_x_8:
[----:B------:R-:W-:-:S04]  /*08d0*/  LOP3.LUT R5, R6, 0x80000000, R5, 0x48, !PT ;  /* 0x8000000006057812 */ /* 0x000fc800078e4805 */
[----:B------:R-:W-:Y:S01]  /*08e0*/  LOP3.LUT R5, R5, 0x7f800000, RZ, 0xfc, !PT ;  /* 0x7f80000005057812 */ /* 0x000fe200078efcff */
[----:B------:R-:W-:Y:S06]  /*08f0*/  BRA `(.L_x_13) ;  /* 0x0000000000147947 */ /* 0x000fec0003800000 */
.L_x_7:
[----:B------:R-:W-:Y:S01]  /*0900*/  LOP3.LUT R5, R6, 0x80000000, R5, 0x48, !PT ;  /* 0x8000000006057812 */ /* 0x000fe200078e4805 */
[----:B------:R-:W-:Y:S06]  /*0910*/  BRA `(.L_x_13) ;  /* 0x00000000000c7947 */ /* 0x000fec0003800000 */
.L_x_6:
[----:B------:R-:W0:Y:S01]  /*0920*/  MUFU.RSQ R5, -QNAN ;  /* 0xffc0000000057908 */ /* 0x000e220000001400 */
[----:B------:R-:W-:Y:S05]  /*0930*/  BRA `(.L_x_13) ;  /* 0x0000000000047947 */ /* 0x000fea0003800000 */
.L_x_5:
[----:B------:R-:W-:-:S07]  /*0940*/  FADD.FTZ R5, R0, 10 ;  /* 0x4120000000057421 */ /* 0x000fce0000010000 */
.L_x_13:
[----:B------:R-:W-:Y:S05]  /*0950*/  BSYNC.RECONVERGENT B0 ;  /* 0x0000000000007941 */ /* 0x000fea0003800200 */
.L_x_2:
[----:B0-----:R-:W-:Y:S01]  /*0960*/  MOV R7, R5 ;  /* 0x0000000500077202 */ /* 0x001fe20000000f00 */
[----:B------:R-:W-:Y:S01]  /*0970*/  HFMA2 R5, -RZ, RZ, 0, 0 ;  /* 0x00000000ff057431 */ /* 0x000fe200000001ff */
[----:B------:R-:W-:-:S04]  /*0980*/  MOV R4, R2 ;  /* 0x0000000200047202 */ /* 0x000fc80000000f00 */
[----:B------:R-:W-:Y:S05]  /*0990*/  RET.REL.NODEC R4 `(_Z14RunGAIterationPfS_) ;  /* 0xfffffff404987950 */ /* 0x000fea0003c3ffff */
.L_x_14:
[----:B------:R-:W-:-:S00]  /*09a0*/  BRA `(.L_x_14) ;  /* 0xfffffffc00fc7947 */ /* 0x000fc0000383ffff */
[----:B------:R-:W-:-:S00]  /*09b0*/  NOP ;  /* 0x0000000000007918 */ /* 0x000fc00000000000 */
        /* <DEDUP_REMOVED lines=12> */
.L_x_15:


//--------------------- .nv.shared.reserved.0     --------------------------
	.section	.nv.shared.reserved.0,"aw",@nobits
	.weak		__nv_reservedSMEM_offset_0_alias
	.size		__nv_reservedSMEM_offset_0_alias, 0, 64
	.other		__nv_reservedSMEM_offset_0_alias,@"STO_CUDA_RESERVED_SHARED STV_DEFAULT"
__nv_reservedSMEM_offset_0_alias:
	.zero		0
	.zero		64


//--------------------- .nv.constant0._Z14RunGAIterationPfS_ --------------------------
	.section	.nv.constant0._Z14RunGAIterationPfS_,"a",@progbits
	.sectionflags	@""
	.align	4
.nv.constant0._Z14RunGAIterationPfS_:
	.zero		912


//--------------------- SYMBOLS --------------------------

	.type		.nv.reservedSmem.offset0,@object
	.size		.nv.reservedSmem.offset0,0x4
